//
// Generated by NVIDIA NVVM Compiler
//
// Compiler Build ID: CL-36424714
// Cuda compilation tools, release 13.0, V13.0.88
// Based on NVVM 20.0.0
//

.version 9.0
.target sm_100
.address_size 64

	// .globl	_Z18jacobiSolverKernelPdS_S_iidS_
.extern .shared .align 16 .b8 shared_x_new[];

.visible .entry _Z18jacobiSolverKernelPdS_S_iidS_(
	.param .u64 .ptr .align 1 _Z18jacobiSolverKernelPdS_S_iidS__param_0,
	.param .u64 .ptr .align 1 _Z18jacobiSolverKernelPdS_S_iidS__param_1,
	.param .u64 .ptr .align 1 _Z18jacobiSolverKernelPdS_S_iidS__param_2,
	.param .u32 _Z18jacobiSolverKernelPdS_S_iidS__param_3,
	.param .u32 _Z18jacobiSolverKernelPdS_S_iidS__param_4,
	.param .f64 _Z18jacobiSolverKernelPdS_S_iidS__param_5,
	.param .u64 .ptr .align 1 _Z18jacobiSolverKernelPdS_S_iidS__param_6
)
{
	.reg .pred 	%p<35>;
	.reg .b32 	%r<65>;
	.reg .b64 	%rd<46>;
	.reg .b64 	%fd<107>;

	ld.param.u64 	%rd17, [_Z18jacobiSolverKernelPdS_S_iidS__param_0];
	ld.param.u64 	%rd16, [_Z18jacobiSolverKernelPdS_S_iidS__param_1];
	ld.param.u64 	%rd18, [_Z18jacobiSolverKernelPdS_S_iidS__param_2];
	ld.param.u32 	%r28, [_Z18jacobiSolverKernelPdS_S_iidS__param_3];
	ld.param.u32 	%r29, [_Z18jacobiSolverKernelPdS_S_iidS__param_4];
	cvta.to.global.u64 	%rd1, %rd17;
	cvta.to.global.u64 	%rd2, %rd18;
	mov.u32 	%r30, %ctaid.x;
	mov.u32 	%r31, %ntid.x;
	mov.u32 	%r32, %tid.x;
	mad.lo.s32 	%r1, %r30, %r31, %r32;
	setp.ge.s32 	%p1, %r1, %r28;
	mul.wide.s32 	%rd19, %r1, 8;
	add.s64 	%rd3, %rd2, %rd19;
	shl.b32 	%r33, %r1, 3;
	mov.u32 	%r34, shared_x_new;
	add.s32 	%r2, %r34, %r33;
	@%p1 bra 	$L__BB0_2;
	ld.global.f64 	%fd38, [%rd3];
	st.shared.f64 	[%r2], %fd38;
$L__BB0_2:
	setp.lt.s32 	%p2, %r29, 1;
	@%p2 bra 	$L__BB0_58;
	setp.lt.s32 	%p3, %r28, 1;
	mul.lo.s32 	%r3, %r28, %r1;
	cvta.to.global.u64 	%rd20, %rd16;
	add.s64 	%rd4, %rd20, %rd19;
	add.s32 	%r35, %r3, %r1;
	mul.wide.s32 	%rd22, %r35, 8;
	add.s64 	%rd5, %rd1, %rd22;
	@%p3 bra 	$L__BB0_48;
	and.b32  	%r4, %r28, 7;
	and.b32  	%r5, %r28, 3;
	and.b32  	%r6, %r28, 2147483640;
	and.b32  	%r7, %r28, 1;
	neg.s32 	%r8, %r1;
	cvt.s64.s32 	%rd6, %r3;
	mul.wide.s32 	%rd23, %r3, 8;
	add.s64 	%rd24, %rd23, %rd1;
	add.s64 	%rd7, %rd24, 32;
	mov.b32 	%r56, 0;
$L__BB0_5:
	setp.lt.s32 	%p10, %r1, %r28;
	@%p10 bra 	$L__BB0_46;
$L__BB0_6:
	add.s32 	%r56, %r56, 1;
	setp.eq.s32 	%p33, %r56, %r29;
	@%p33 bra 	$L__BB0_58;
	bra.uni 	$L__BB0_5;
$L__BB0_7:
	.pragma "nounroll";
	setp.eq.s32 	%p12, %r58, 0;
	@%p12 bra 	$L__BB0_9;
	mul.wide.s32 	%rd25, %r57, 8;
	add.s64 	%rd26, %rd1, %rd25;
	ld.global.f64 	%fd48, [%rd26];
	ld.global.f64 	%fd49, [%rd45+-32];
	fma.rn.f64 	%fd86, %fd48, %fd49, %fd86;
$L__BB0_9:
	add.s32 	%r41, %r59, 1;
	setp.eq.s32 	%p13, %r41, %r1;
	@%p13 bra 	$L__BB0_11;
	ld.global.f64 	%fd50, [%rd44+-24];
	ld.global.f64 	%fd51, [%rd45+-24];
	fma.rn.f64 	%fd86, %fd50, %fd51, %fd86;
$L__BB0_11:
	add.s32 	%r42, %r59, 2;
	setp.eq.s32 	%p14, %r42, %r1;
	@%p14 bra 	$L__BB0_13;
	ld.global.f64 	%fd52, [%rd44+-16];
	ld.global.f64 	%fd53, [%rd45+-16];
	fma.rn.f64 	%fd86, %fd52, %fd53, %fd86;
$L__BB0_13:
	add.s32 	%r43, %r59, 3;
	setp.eq.s32 	%p15, %r43, %r1;
	@%p15 bra 	$L__BB0_15;
	ld.global.f64 	%fd54, [%rd44+-8];
	ld.global.f64 	%fd55, [%rd45+-8];
	fma.rn.f64 	%fd86, %fd54, %fd55, %fd86;
$L__BB0_15:
	add.s32 	%r44, %r59, 4;
	setp.eq.s32 	%p16, %r44, %r1;
	@%p16 bra 	$L__BB0_17;
	ld.global.f64 	%fd56, [%rd44];
	ld.global.f64 	%fd57, [%rd45];
	fma.rn.f64 	%fd86, %fd56, %fd57, %fd86;
$L__BB0_17:
	add.s32 	%r45, %r59, 5;
	setp.eq.s32 	%p17, %r45, %r1;
	@%p17 bra 	$L__BB0_19;
	ld.global.f64 	%fd58, [%rd44+8];
	ld.global.f64 	%fd59, [%rd45+8];
	fma.rn.f64 	%fd86, %fd58, %fd59, %fd86;
$L__BB0_19:
	add.s32 	%r46, %r59, 6;
	setp.eq.s32 	%p18, %r46, %r1;
	@%p18 bra 	$L__BB0_21;
	ld.global.f64 	%fd60, [%rd44+16];
	ld.global.f64 	%fd61, [%rd45+16];
	fma.rn.f64 	%fd86, %fd60, %fd61, %fd86;
$L__BB0_21:
	add.s32 	%r47, %r59, 7;
	setp.eq.s32 	%p19, %r47, %r1;
	@%p19 bra 	$L__BB0_23;
	ld.global.f64 	%fd62, [%rd44+24];
	ld.global.f64 	%fd63, [%rd45+24];
	fma.rn.f64 	%fd86, %fd62, %fd63, %fd86;
$L__BB0_23:
	add.s32 	%r59, %r59, 8;
	add.s32 	%r58, %r58, 8;
	add.s32 	%r57, %r57, 8;
	add.s64 	%rd45, %rd45, 64;
	add.s64 	%rd44, %rd44, 64;
	setp.eq.s32 	%p20, %r59, %r6;
	mov.u32 	%r61, %r6;
	@%p20 bra 	$L__BB0_24;
	bra.uni 	$L__BB0_7;
$L__BB0_24:
	setp.eq.s32 	%p21, %r4, 0;
	@%p21 bra 	$L__BB0_45;
	add.s32 	%r48, %r4, -1;
	setp.lt.u32 	%p22, %r48, 3;
	@%p22 bra 	$L__BB0_35;
	setp.eq.s32 	%p23, %r61, %r1;
	mul.wide.u32 	%rd27, %r61, 8;
	add.s64 	%rd13, %rd2, %rd27;
	@%p23 bra 	$L__BB0_28;
	add.s32 	%r49, %r61, %r3;
	mul.wide.s32 	%rd28, %r49, 8;
	add.s64 	%rd29, %rd1, %rd28;
	ld.global.f64 	%fd65, [%rd29];
	ld.global.f64 	%fd66, [%rd13];
	fma.rn.f64 	%fd86, %fd65, %fd66, %fd86;
$L__BB0_28:
	add.s32 	%r50, %r61, 1;
	setp.eq.s32 	%p24, %r50, %r1;
	cvt.u64.u32 	%rd30, %r61;
	add.s64 	%rd31, %rd30, %rd6;
	shl.b64 	%rd32, %rd31, 3;
	add.s64 	%rd14, %rd1, %rd32;
	@%p24 bra 	$L__BB0_30;
	ld.global.f64 	%fd67, [%rd14+8];
	ld.global.f64 	%fd68, [%rd13+8];
	fma.rn.f64 	%fd86, %fd67, %fd68, %fd86;
$L__BB0_30:
	add.s32 	%r51, %r61, 2;
	setp.eq.s32 	%p25, %r51, %r1;
	@%p25 bra 	$L__BB0_32;
	ld.global.f64 	%fd69, [%rd14+16];
	ld.global.f64 	%fd70, [%rd13+16];
	fma.rn.f64 	%fd86, %fd69, %fd70, %fd86;
$L__BB0_32:
	add.s32 	%r52, %r61, 3;
	setp.eq.s32 	%p26, %r52, %r1;
	@%p26 bra 	$L__BB0_34;
	ld.global.f64 	%fd71, [%rd14+24];
	ld.global.f64 	%fd72, [%rd13+24];
	fma.rn.f64 	%fd86, %fd71, %fd72, %fd86;
$L__BB0_34:
	add.s32 	%r61, %r61, 4;
$L__BB0_35:
	setp.eq.s32 	%p27, %r5, 0;
	@%p27 bra 	$L__BB0_45;
	setp.eq.s32 	%p28, %r5, 1;
	@%p28 bra 	$L__BB0_42;
	setp.eq.s32 	%p29, %r61, %r1;
	mul.wide.u32 	%rd33, %r61, 8;
	add.s64 	%rd15, %rd2, %rd33;
	@%p29 bra 	$L__BB0_39;
	add.s32 	%r53, %r61, %r3;
	mul.wide.s32 	%rd34, %r53, 8;
	add.s64 	%rd35, %rd1, %rd34;
	ld.global.f64 	%fd74, [%rd35];
	ld.global.f64 	%fd75, [%rd15];
	fma.rn.f64 	%fd86, %fd74, %fd75, %fd86;
$L__BB0_39:
	add.s32 	%r54, %r61, 1;
	setp.eq.s32 	%p30, %r54, %r1;
	@%p30 bra 	$L__BB0_41;
	cvt.s64.s32 	%rd36, %r61;
	add.s64 	%rd37, %rd36, %rd6;
	shl.b64 	%rd38, %rd37, 3;
	add.s64 	%rd39, %rd1, %rd38;
	ld.global.f64 	%fd76, [%rd39+8];
	ld.global.f64 	%fd77, [%rd15+8];
	fma.rn.f64 	%fd86, %fd76, %fd77, %fd86;
$L__BB0_41:
	add.s32 	%r61, %r61, 2;
$L__BB0_42:
	setp.eq.s32 	%p31, %r7, 0;
	@%p31 bra 	$L__BB0_45;
	setp.eq.s32 	%p32, %r61, %r1;
	@%p32 bra 	$L__BB0_45;
	add.s32 	%r55, %r61, %r3;
	mul.wide.s32 	%rd40, %r55, 8;
	add.s64 	%rd41, %rd1, %rd40;
	ld.global.f64 	%fd78, [%rd41];
	mul.wide.u32 	%rd42, %r61, 8;
	add.s64 	%rd43, %rd2, %rd42;
	ld.global.f64 	%fd79, [%rd43];
	fma.rn.f64 	%fd86, %fd78, %fd79, %fd86;
$L__BB0_45:
	ld.global.f64 	%fd80, [%rd4];
	sub.f64 	%fd81, %fd80, %fd86;
	ld.global.f64 	%fd82, [%rd5];
	div.rn.f64 	%fd83, %fd81, %fd82;
	st.shared.f64 	[%r2], %fd83;
	bra.uni 	$L__BB0_6;
$L__BB0_46:
	setp.lt.u32 	%p11, %r28, 8;
	mov.f64 	%fd86, 0d0000000000000000;
	mov.b32 	%r61, 0;
	@%p11 bra 	$L__BB0_24;
	add.s64 	%rd45, %rd2, 32;
	mov.f64 	%fd86, 0d0000000000000000;
	mov.b32 	%r59, 0;
	mov.u64 	%rd44, %rd7;
	mov.u32 	%r57, %r3;
	mov.u32 	%r58, %r8;
	bra.uni 	$L__BB0_7;
$L__BB0_48:
	and.b32  	%r22, %r29, 3;
	setp.lt.u32 	%p4, %r29, 4;
	@%p4 bra 	$L__BB0_53;
	and.b32  	%r23, %r29, 2147483644;
	mov.b32 	%r63, 0;
$L__BB0_50:
	setp.ge.s32 	%p5, %r1, %r28;
	@%p5 bra 	$L__BB0_52;
	ld.global.f64 	%fd39, [%rd4];
	ld.global.f64 	%fd40, [%rd5];
	div.rn.f64 	%fd41, %fd39, %fd40;
	st.shared.f64 	[%r2], %fd41;
$L__BB0_52:
	add.s32 	%r63, %r63, 4;
	setp.ne.s32 	%p6, %r63, %r23;
	@%p6 bra 	$L__BB0_50;
$L__BB0_53:
	setp.eq.s32 	%p7, %r22, 0;
	@%p7 bra 	$L__BB0_58;
	mov.b32 	%r64, 0;
$L__BB0_55:
	.pragma "nounroll";
	setp.ge.s32 	%p8, %r1, %r28;
	@%p8 bra 	$L__BB0_57;
	ld.global.f64 	%fd42, [%rd4];
	ld.global.f64 	%fd43, [%rd5];
	div.rn.f64 	%fd44, %fd42, %fd43;
	st.shared.f64 	[%r2], %fd44;
$L__BB0_57:
	add.s32 	%r64, %r64, 1;
	setp.ne.s32 	%p9, %r64, %r22;
	@%p9 bra 	$L__BB0_55;
$L__BB0_58:
	setp.ge.s32 	%p34, %r1, %r28;
	@%p34 bra 	$L__BB0_60;
	ld.shared.f64 	%fd84, [%r2];
	st.global.f64 	[%rd3], %fd84;
$L__BB0_60:
	ret;

}


// ===== COMPILED SASS (sm_100) =====

	.target	sm_100

	.elftype	@"ET_EXEC"


//--------------------- .note.nv.tkinfo           --------------------------
	.section	.note.nv.tkinfo,"",@"SHT_NOTE"
	.sectionflags	@"SHF_NOTE_NV_TKINFO"
	.tkinfo
        /*0018*/ 	.word	0x00000002
        /*0030*/ 	.string	""
        /*0030*/ 	.string	"ptxas"
        /*0030*/ 	.string	"Cuda compilation tools, release 13.0, V13.0.88"
        /*0030*/ 	.string	"Build cuda_13.0.r13.0/compiler.36424714_0"
        /*0030*/ 	.string	"-arch sm_100 -m 64 "



//--------------------- .note.nv.cuinfo           --------------------------
	.section	.note.nv.cuinfo,"",@"SHT_NOTE"
	.sectionflags	@"SHF_NOTE_NV_CUINFO"
        /*0018*/ 	.short	0x0002
        /*001a*/ 	.short	0x0064
        /*001c*/ 	.short	0x0082
	.zero		2


//--------------------- .nv.info                  --------------------------
	.section	.nv.info,"",@"SHT_CUDA_INFO"
	.align	4


	//----- nvinfo : EIATTR_REGCOUNT
	.align		4
        /*0000*/ 	.byte	0x04, 0x2f
        /*0002*/ 	.short	(.L_1 - .L_0)
	.align		4
.L_0:
        /*0004*/ 	.word	index@(_Z18jacobiSolverKernelPdS_S_iidS_)
        /*0008*/ 	.word	0x00000028


	//----- nvinfo : EIATTR_FRAME_SIZE
	.align		4
.L_1:
        /*000c*/ 	.byte	0x04, 0x11
        /*000e*/ 	.short	(.L_3 - .L_2)
	.align		4
.L_2:
        /*0010*/ 	.word	index@($__internal_0_$__cuda_sm20_div_rn_f64_full)
        /*0014*/ 	.word	0x00000000


	//----- nvinfo : EIATTR_FRAME_SIZE
	.align		4
.L_3:
        /*0018*/ 	.byte	0x04, 0x11
        /*001a*/ 	.short	(.L_5 - .L_4)
	.align		4
.L_4:
        /*001c*/ 	.word	index@(_Z18jacobiSolverKernelPdS_S_iidS_)
        /*0020*/ 	.word	0x00000000


	//----- nvinfo : EIATTR_MIN_STACK_SIZE
	.align		4
.L_5:
        /*0024*/ 	.byte	0x04, 0x12
        /*0026*/ 	.short	(.L_7 - .L_6)
	.align		4
.L_6:
        /*0028*/ 	.word	index@(_Z18jacobiSolverKernelPdS_S_iidS_)
        /*002c*/ 	.word	0x00000000
.L_7:


//--------------------- .nv.compat                --------------------------
	.section	.nv.compat,"",@"SHT_CUDA_COMPAT_INFO"
	.align	4
        /*0000*/ 	.byte	0x02, 0x09, 0x00, 0x00, 0x02, 0x02, 0x01, 0x00, 0x02, 0x05, 0x05, 0x00, 0x03, 0x07, 0x01, 0x01
        /*0010*/ 	.byte	0x02, 0x03, 0x00, 0x00, 0x02, 0x06, 0x01, 0x00, 0x04, 0x0b, 0x08, 0x00, 0x01, 0x00, 0x00, 0x00
        /*0020*/ 	.byte	0x00, 0x00, 0x00, 0x00


//--------------------- .nv.info._Z18jacobiSolverKernelPdS_S_iidS_ --------------------------
	.section	.nv.info._Z18jacobiSolverKernelPdS_S_iidS_,"",@"SHT_CUDA_INFO"
	.sectionflags	@""
	.align	4


	//----- nvinfo : EIATTR_CUDA_API_VERSION
	.align		4
        /*0000*/ 	.byte	0x04, 0x37
        /*0002*/ 	.short	(.L_9 - .L_8)
.L_8:
        /*0004*/ 	.word	0x00000082


	//----- nvinfo : EIATTR_KPARAM_INFO
	.align		4
.L_9:
        /*0008*/ 	.byte	0x04, 0x17
        /*000a*/ 	.short	(.L_11 - .L_10)
.L_10:
        /*000c*/ 	.word	0x00000000
        /*0010*/ 	.short	0x0006
        /*0012*/ 	.short	0x0028
        /*0014*/ 	.byte	0x00, 0xf5, 0x21, 0x00


	//----- nvinfo : EIATTR_KPARAM_INFO
	.align		4
.L_11:
        /*0018*/ 	.byte	0x04, 0x17
        /*001a*/ 	.short	(.L_13 - .L_12)
.L_12:
        /*001c*/ 	.word	0x00000000
        /*0020*/ 	.short	0x0005
        /*0022*/ 	.short	0x0020
        /*0024*/ 	.byte	0x00, 0xf0, 0x21, 0x00


	//----- nvinfo : EIATTR_KPARAM_INFO
	.align		4
.L_13:
        /*0028*/ 	.byte	0x04, 0x17
        /*002a*/ 	.short	(.L_15 - .L_14)
.L_14:
        /*002c*/ 	.word	0x00000000
        /*0030*/ 	.short	0x0004
        /*0032*/ 	.short	0x001c
        /*0034*/ 	.byte	0x00, 0xf0, 0x11, 0x00


	//----- nvinfo : EIATTR_KPARAM_INFO
	.align		4
.L_15:
        /*0038*/ 	.byte	0x04, 0x17
        /*003a*/ 	.short	(.L_17 - .L_16)
.L_16:
        /*003c*/ 	.word	0x00000000
        /*0040*/ 	.short	0x0003
        /*0042*/ 	.short	0x0018
        /*0044*/ 	.byte	0x00, 0xf0, 0x11, 0x00


	//----- nvinfo : EIATTR_KPARAM_INFO
	.align		4
.L_17:
        /*0048*/ 	.byte	0x04, 0x17
        /*004a*/ 	.short	(.L_19 - .L_18)
.L_18:
        /*004c*/ 	.word	0x00000000
        /*0050*/ 	.short	0x0002
        /*0052*/ 	.short	0x0010
        /*0054*/ 	.byte	0x00, 0xf5, 0x21, 0x00


	//----- nvinfo : EIATTR_KPARAM_INFO
	.align		4
.L_19:
        /*0058*/ 	.byte	0x04, 0x17
        /*005a*/ 	.short	(.L_21 - .L_20)
.L_20:
        /*005c*/ 	.word	0x00000000
        /*0060*/ 	.short	0x0001
        /*0062*/ 	.short	0x0008
        /*0064*/ 	.byte	0x00, 0xf5, 0x21, 0x00


	//----- nvinfo : EIATTR_KPARAM_INFO
	.align		4
.L_21:
        /*0068*/ 	.byte	0x04, 0x17
        /*006a*/ 	.short	(.L_23 - .L_22)
.L_22:
        /*006c*/ 	.word	0x00000000
        /*0070*/ 	.short	0x0000
        /*0072*/ 	.short	0x0000
        /*0074*/ 	.byte	0x00, 0xf5, 0x21, 0x00


	//----- nvinfo : EIATTR_SPARSE_MMA_MASK
	.align		4
.L_23:
        /*0078*/ 	.byte	0x03, 0x50
        /*007a*/ 	.short	0x0000


	//----- nvinfo : EIATTR_MAXREG_COUNT
	.align		4
        /*007c*/ 	.byte	0x03, 0x1b
        /*007e*/ 	.short	0x00ff


	//----- nvinfo : EIATTR_MERCURY_ISA_VERSION
	.align		4
        /*0080*/ 	.byte	0x03, 0x5f
        /*0082*/ 	.short	0x0101


	//----- nvinfo : EIATTR_VRC_CTA_INIT_COUNT
	.align		4
        /*0084*/ 	.byte	0x02, 0x4a
	.zero		1
	.zero		1


	//----- nvinfo : EIATTR_EXIT_INSTR_OFFSETS
	.align		4
        /*0088*/ 	.byte	0x04, 0x1c
        /*008a*/ 	.short	(.L_25 - .L_24)


	//   ....[0]....
.L_24:
        /*008c*/ 	.word	0x00001230


	//   ....[1]....
        /*0090*/ 	.word	0x00001260


	//----- nvinfo : EIATTR_CRS_STACK_SIZE
	.align		4
.L_25:
        /*0094*/ 	.byte	0x04, 0x1e
        /*0096*/ 	.short	(.L_27 - .L_26)
.L_26:
        /*0098*/ 	.word	0x00000000


	//----- nvinfo : EIATTR_CBANK_PARAM_SIZE
	.align		4
.L_27:
        /*009c*/ 	.byte	0x03, 0x19
        /*009e*/ 	.short	0x0030


	//----- nvinfo : EIATTR_PARAM_CBANK
	.align		4
        /*00a0*/ 	.byte	0x04, 0x0a
        /*00a2*/ 	.short	(.L_29 - .L_28)
	.align		4
.L_28:
        /*00a4*/ 	.word	index@(.nv.constant0._Z18jacobiSolverKernelPdS_S_iidS_)
        /*00a8*/ 	.short	0x0380
        /*00aa*/ 	.short	0x0030


	//----- nvinfo : EIATTR_SW_WAR
	.align		4
.L_29:
        /*00ac*/ 	.byte	0x04, 0x36
        /*00ae*/ 	.short	(.L_31 - .L_30)
.L_30:
        /*00b0*/ 	.word	0x00000008
.L_31:


//--------------------- .nv.callgraph             --------------------------
	.section	.nv.callgraph,"",@"SHT_CUDA_CALLGRAPH"
	.align	4
	.sectionentsize	8
	.align		4
        /*0000*/ 	.word	0x00000000
	.align		4
        /*0004*/ 	.word	0xffffffff
	.align		4
        /*0008*/ 	.word	0x00000000
	.align		4
        /*000c*/ 	.word	0xfffffffe
	.align		4
        /*0010*/ 	.word	0x00000000
	.align		4
        /*0014*/ 	.word	0xfffffffd
	.align		4
        /*0018*/ 	.word	0x00000000
	.align		4
        /*001c*/ 	.word	0xfffffffc


//--------------------- .text._Z18jacobiSolverKernelPdS_S_iidS_ --------------------------
	.section	.text._Z18jacobiSolverKernelPdS_S_iidS_,"ax",@progbits
	.align	128
        .global         _Z18jacobiSolverKernelPdS_S_iidS_
        .type           _Z18jacobiSolverKernelPdS_S_iidS_,@function
        .size           _Z18jacobiSolverKernelPdS_S_iidS_,(.L_x_30 - _Z18jacobiSolverKernelPdS_S_iidS_)
        .other          _Z18jacobiSolverKernelPdS_S_iidS_,@"STO_CUDA_ENTRY STV_DEFAULT"
_Z18jacobiSolverKernelPdS_S_iidS_:
.text._Z18jacobiSolverKernelPdS_S_iidS_:
[----:B------:R-:W-:Y:S01]  /*0000*/  LDC R1, c[0x0][0x37c] ;  /* 0x0000df00ff017b82 */ /* 0x000fe20000000800 */
[----:B------:R-:W0:Y:S07]  /*0010*/  S2R R3, SR_TID.X ;  /* 0x0000000000037919 */ /* 0x000e2e0000002100 */
[----:B------:R-:W0:Y:S01]  /*0020*/  S2UR UR4, SR_CTAID.X ;  /* 0x00000000000479c3 */ /* 0x000e220000002500 */
[----:B------:R-:W1:Y:S01]  /*0030*/  LDCU UR6, c[0x0][0x398] ;  /* 0x00007300ff0677ac */ /* 0x000e620008000800 */
[----:B------:R-:W2:Y:S06]  /*0040*/  LDCU.64 UR12, c[0x0][0x358] ;  /* 0x00006b00ff0c77ac */ /* 0x000eac0008000a00 */
[----:B------:R-:W0:Y:S08]  /*0050*/  LDC R0, c[0x0][0x360] ;  /* 0x0000d800ff007b82 */ /* 0x000e300000000800 */
[----:B------:R-:W3:Y:S01]  /*0060*/  LDC.64 R10, c[0x0][0x390] ;  /* 0x0000e400ff0a7b82 */ /* 0x000ee20000000a00 */
[----:B0-----:R-:W-:-:S05]  /*0070*/  IMAD R0, R0, UR4, R3 ;  /* 0x0000000400007c24 */ /* 0x001fca000f8e0203 */
[C---:B-1----:R-:W-:Y:S01]  /*0080*/  ISETP.GE.AND P0, PT, R0.reuse, UR6, PT ;  /* 0x0000000600007c0c */ /* 0x042fe2000bf06270 */
[----:B---3--:R-:W-:-:S12]  /*0090*/  IMAD.WIDE R10, R0, 0x8, R10 ;  /* 0x00000008000a7825 */ /* 0x008fd800078e020a */
[----:B--2---:R-:W2:Y:S01]  /*00a0*/  @!P0 LDG.E.64 R4, desc[UR12][R10.64] ;  /* 0x0000000c0a048981 */ /* 0x004ea2000c1e1b00 */
[----:B------:R-:W0:Y:S01]  /*00b0*/  S2UR UR5, SR_CgaCtaId ;  /* 0x00000000000579c3 */ /* 0x000e220000008800 */
[----:B------:R-:W-:Y:S02]  /*00c0*/  UMOV UR4, 0x400 ;  /* 0x0000040000047882 */ /* 0x000fe40000000000 */
[----:B0-----:R-:W-:Y:S01]  /*00d0*/  ULEA UR4, UR5, UR4, 0x18 ;  /* 0x0000000405047291 */ /* 0x001fe2000f8ec0ff */
[----:B------:R-:W0:Y:S05]  /*00e0*/  LDCU UR5, c[0x0][0x39c] ;  /* 0x00007380ff0577ac */ /* 0x000e2a0008000800 */
[----:B------:R-:W-:Y:S01]  /*00f0*/  LEA R2, R0, UR4, 0x3 ;  /* 0x0000000400027c11 */ /* 0x000fe2000f8e18ff */
[----:B0-----:R-:W-:-:S04]  /*0100*/  UISETP.GE.AND UP0, UPT, UR5, 0x1, UPT ;  /* 0x000000010500788c */ /* 0x001fc8000bf06270 */
[----:B--2---:R0:W-:Y:S05]  /*0110*/  @!P0 STS.64 [R2], R4 ;  /* 0x0000000402008388 */ /* 0x0041ea0000000a00 */
[----:B------:R-:W-:Y:S05]  /*0120*/  BRA.U !UP0, `(.L_x_0) ;  /* 0x0000001108387547 */ /* 0x000fea000b800000 */
[----:B------:R-:W1:Y:S01]  /*0130*/  LDC.64 R12, c[0x0][0x388] ;  /* 0x0000e200ff0c7b82 */ /* 0x000e620000000a00 */
[----:B------:R-:W-:Y:S02]  /*0140*/  UISETP.GE.AND UP0, UPT, UR6, 0x1, UPT ;  /* 0x000000010600788c */ /* 0x000fe4000bf06270 */
[----:B------:R-:W-:-:S04]  /*0150*/  IMAD R3, R0, UR6, RZ ;  /* 0x0000000600037c24 */ /* 0x000fc8000f8e02ff */
[C---:B------:R-:W-:Y:S01]  /*0160*/  IMAD.IADD R15, R0.reuse, 0x1, R3 ;  /* 0x00000001000f7824 */ /* 0x040fe200078e0203 */
[----:B0-----:R-:W0:Y:S01]  /*0170*/  LDC.64 R4, c[0x0][0x380] ;  /* 0x0000e000ff047b82 */ /* 0x001e220000000a00 */
[----:B-1----:R-:W-:-:S04]  /*0180*/  IMAD.WIDE R12, R0, 0x8, R12 ;  /* 0x00000008000c7825 */ /* 0x002fc800078e020c */
[----:B0-----:R-:W-:Y:S01]  /*0190*/  IMAD.WIDE R14, R15, 0x8, R4 ;  /* 0x000000080f0e7825 */ /* 0x001fe200078e0204 */
[----:B------:R-:W-:Y:S06]  /*01a0*/  BRA.U !UP0, `(.L_x_1) ;  /* 0x0000000908f07547 */ /* 0x000fec000b800000 */
[----:B------:R-:W-:Y:S01]  /*01b0*/  IMAD.WIDE R4, R3, 0x8, R4 ;  /* 0x0000000803047825 */ /* 0x000fe200078e0204 */
[----:B------:R-:W-:Y:S01]  /*01c0*/  SHF.R.S32.HI R6, RZ, 0x1f, R3 ;  /* 0x0000001fff067819 */ /* 0x000fe20000011403 */
[----:B------:R-:W-:Y:S02]  /*01d0*/  ULOP3.LUT UR10, UR6, 0x7, URZ, 0xc0, !UPT ;  /* 0x00000007060a7892 */ /* 0x000fe4000f8ec0ff */
[----:B------:R-:W-:Y:S01]  /*01e0*/  IMAD.MOV R7, RZ, RZ, -R0 ;  /* 0x000000ffff077224 */ /* 0x000fe200078e0a00 */
[----:B------:R-:W-:Y:S01]  /*01f0*/  IADD3 R4, P0, PT, R4, 0x20, RZ ;  /* 0x0000002004047810 */ /* 0x000fe20007f1e0ff */
[----:B------:R-:W-:Y:S02]  /*0200*/  ULOP3.LUT UR11, UR6, 0x3, URZ, 0xc0, !UPT ;  /* 0x00000003060b7892 */ /* 0x000fe4000f8ec0ff */
[----:B------:R-:W-:Y:S02]  /*0210*/  ULOP3.LUT UR6, UR6, 0x7ffffff8, URZ, 0xc0, !UPT ;  /* 0x7ffffff806067892 */ /* 0x000fe4000f8ec0ff */
[----:B------:R-:W-:Y:S01]  /*0220*/  IMAD.X R5, RZ, RZ, R5, P0 ;  /* 0x000000ffff057224 */ /* 0x000fe200000e0605 */
[----:B------:R-:W-:-:S09]  /*0230*/  UMOV UR4, URZ ;  /* 0x000000ff00047c82 */ /* 0x000fd20008000000 */
.L_x_12:
[----:B0-----:R-:W0:Y:S01]  /*0240*/  LDCU UR14, c[0x0][0x398] ;  /* 0x00007300ff0e77ac */ /* 0x001e220008000800 */
[----:B------:R-:W-:Y:S01]  /*0250*/  BSSY.RECONVERGENT B0, `(.L_x_2) ;  /* 0x00000ac000007945 */ /* 0x000fe20003800200 */
[----:B0-----:R-:W-:-:S13]  /*0260*/  ISETP.GE.AND P0, PT, R0, UR14, PT ;  /* 0x0000000e00007c0c */ /* 0x001fda000bf06270 */
[----:B------:R-:W-:Y:S05]  /*0270*/  @P0 BRA `(.L_x_3) ;  /* 0x0000000800a40947 */ /* 0x000fea0003800000 */
[----:B------:R-:W-:Y:S01]  /*0280*/  UISETP.GE.U32.AND UP0, UPT, UR14, 0x8, UPT ;  /* 0x000000080e00788c */ /* 0x000fe2000bf06070 */
[----:B------:R-:W-:Y:S01]  /*0290*/  IMAD.MOV.U32 R36, RZ, RZ, RZ ;  /* 0x000000ffff247224 */ /* 0x000fe200078e00ff */
[----:B------:R-:W-:-:S07]  /*02a0*/  CS2R R8, SRZ ;  /* 0x0000000000087805 */ /* 0x000fce000001ff00 */
[----:B------:R-:W-:Y:S05]  /*02b0*/  BRA.U !UP0, `(.L_x_4) ;  /* 0x0000000508087547 */ /* 0x000fea000b800000 */
[----:B------:R-:W0:Y:S01]  /*02c0*/  LDCU.64 UR8, c[0x0][0x390] ;  /* 0x00007200ff0877ac */ /* 0x000e220008000a00 */
[----:B------:R-:W-:Y:S01]  /*02d0*/  IMAD.MOV.U32 R16, RZ, RZ, R4 ;  /* 0x000000ffff107224 */ /* 0x000fe200078e0004 */
[----:B------:R-:W-:Y:S01]  /*02e0*/  CS2R R8, SRZ ;  /* 0x0000000000087805 */ /* 0x000fe2000001ff00 */
[----:B------:R-:W-:Y:S02]  /*02f0*/  IMAD.MOV.U32 R17, RZ, RZ, R5 ;  /* 0x000000ffff117224 */ /* 0x000fe400078e0005 */
[----:B------:R-:W-:Y:S02]  /*0300*/  IMAD.MOV.U32 R33, RZ, RZ, R3 ;  /* 0x000000ffff217224 */ /* 0x000fe400078e0003 */
[----:B------:R-:W-:Y:S01]  /*0310*/  IMAD.MOV.U32 R32, RZ, RZ, R7 ;  /* 0x000000ffff207224 */ /* 0x000fe200078e0007 */
[----:B0-----:R-:W-:-:S04]  /*0320*/  UIADD3 UR5, UP0, UPT, UR8, 0x20, URZ ;  /* 0x0000002008057890 */ /* 0x001fc8000ff1e0ff */
[----:B------:R-:W-:Y:S02]  /*0330*/  UIADD3.X UR7, UPT, UPT, URZ, UR9, URZ, UP0, !UPT ;  /* 0x00000009ff077290 */ /* 0x000fe400087fe4ff */
[----:B------:R-:W-:Y:S01]  /*0340*/  IMAD.U32 R22, RZ, RZ, UR5 ;  /* 0x00000005ff167e24 */ /* 0x000fe2000f8e00ff */
[----:B------:R-:W-:-:S03]  /*0350*/  UMOV UR5, URZ ;  /* 0x000000ff00057c82 */ /* 0x000fc60008000000 */
[----:B------:R-:W-:-:S07]  /*0360*/  IMAD.U32 R23, RZ, RZ, UR7 ;  /* 0x00000007ff177e24 */ /* 0x000fce000f8e00ff */
.L_x_5:
[----:B------:R-:W-:Y:S01]  /*0370*/  ISETP.NE.AND P0, PT, R32, RZ, PT ;  /* 0x000000ff2000720c */ /* 0x000fe20003f05270 */
[----:B------:R-:W-:Y:S01]  /*0380*/  UIADD3 UR7, UPT, UPT, UR5, 0x1, URZ ;  /* 0x0000000105077890 */ /* 0x000fe2000fffe0ff */
[----:B------:R-:W-:Y:S02]  /*0390*/  IMAD.MOV.U32 R20, RZ, RZ, R22 ;  /* 0x000000ffff147224 */ /* 0x000fe400078e0016 */
[----:B------:R-:W-:-:S03]  /*03a0*/  IMAD.MOV.U32 R21, RZ, RZ, R23 ;  /* 0x000000ffff157224 */ /* 0x000fc600078e0017 */
[----:B------:R-:W-:-:S06]  /*03b0*/  ISETP.NE.AND P1, PT, R0, UR7, PT ;  /* 0x0000000700007c0c */ /* 0x000fcc000bf25270 */
[----:B------:R-:W0:Y:S01]  /*03c0*/  @P0 LDC.64 R24, c[0x0][0x380] ;  /* 0x0000e000ff180b82 */ /* 0x000e220000000a00 */
[----:B------:R-:W2:Y:S01]  /*03d0*/  @P0 LDG.E.64 R22, desc[UR12][R20.64+-0x20] ;  /* 0xffffe00c14160981 */ /* 0x000ea2000c1e1b00 */
[----:B------:R-:W-:Y:S02]  /*03e0*/  IMAD.MOV.U32 R18, RZ, RZ, R16 ;  /* 0x000000ffff127224 */ /* 0x000fe400078e0010 */
[----:B------:R-:W-:-:S03]  /*03f0*/  IMAD.MOV.U32 R19, RZ, RZ, R17 ;  /* 0x000000ffff137224 */ /* 0x000fc600078e0011 */
[----:B------:R-:W3:Y:S04]  /*0400*/  @P1 LDG.E.64 R28, desc[UR12][R20.64+-0x18] ;  /* 0xffffe80c141c1981 */ /* 0x000ee8000c1e1b00 */
[----:B------:R-:W3:Y:S01]  /*0410*/  @P1 LDG.E.64 R30, desc[UR12][R18.64+-0x18] ;  /* 0xffffe80c121e1981 */ /* 0x000ee2000c1e1b00 */
[----:B0-----:R-:W-:-:S06]  /*0420*/  @P0 IMAD.WIDE R24, R33, 0x8, R24 ;  /* 0x0000000821180825 */ /* 0x001fcc00078e0218 */
[----:B------:R-:W2:Y:S01]  /*0430*/  @P0 LDG.E.64 R24, desc[UR12][R24.64] ;  /* 0x0000000c18180981 */ /* 0x000ea2000c1e1b00 */
[----:B------:R-:W-:-:S06]  /*0440*/  UIADD3 UR7, UPT, UPT, UR5, 0x2, URZ ;  /* 0x0000000205077890 */ /* 0x000fcc000fffe0ff */
[----:B------:R-:W-:Y:S01]  /*0450*/  ISETP.NE.AND P4, PT, R0, UR7, PT ;  /* 0x0000000700007c0c */ /* 0x000fe2000bf85270 */
[----:B------:R-:W-:-:S06]  /*0460*/  UIADD3 UR7, UPT, UPT, UR5, 0x3, URZ ;  /* 0x0000000305077890 */ /* 0x000fcc000fffe0ff */
[----:B------:R-:W-:Y:S01]  /*0470*/  ISETP.NE.AND P3, PT, R0, UR7, PT ;  /* 0x0000000700007c0c */ /* 0x000fe2000bf65270 */
[----:B------:R-:W-:-:S05]  /*0480*/  UIADD3 UR7, UPT, UPT, UR5, 0x4, URZ ;  /* 0x0000000405077890 */ /* 0x000fca000fffe0ff */
[----:B------:R-:W4:Y:S01]  /*0490*/  @P4 LDG.E.64 R26, desc[UR12][R18.64+-0x10] ;  /* 0xfffff00c121a4981 */ /* 0x000f22000c1e1b00 */
[----:B------:R-:W-:-:S03]  /*04a0*/  ISETP.NE.AND P2, PT, R0, UR7, PT ;  /* 0x0000000700007c0c */ /* 0x000fc6000bf45270 */
[----:B------:R-:W4:Y:S01]  /*04b0*/  @P4 LDG.E.64 R16, desc[UR12][R20.64+-0x10] ;  /* 0xfffff00c14104981 */ /* 0x000f22000c1e1b00 */
[----:B------:R-:W-:Y:S01]  /*04c0*/  UIADD3 UR7, UPT, UPT, UR5, 0x5, URZ ;  /* 0x0000000505077890 */ /* 0x000fe2000fffe0ff */
[----:B--2---:R-:W-:Y:S02]  /*04d0*/  @P0 DFMA R8, R24, R22, R8 ;  /* 0x000000161808022b */ /* 0x004fe40000000008 */
[----:B------:R-:W2:Y:S04]  /*04e0*/  @P3 LDG.E.64 R24, desc[UR12][R18.64+-0x8] ;  /* 0xfffff80c12183981 */ /* 0x000ea8000c1e1b00 */
[----:B------:R-:W2:Y:S02]  /*04f0*/  @P3 LDG.E.64 R22, desc[UR12][R20.64+-0x8] ;  /* 0xfffff80c14163981 */ /* 0x000ea4000c1e1b00 */
[----:B---3--:R-:W-:-:S02]  /*0500*/  @P1 DFMA R8, R30, R28, R8 ;  /* 0x0000001c1e08122b */ /* 0x008fc40000000008 */
[----:B------:R-:W3:Y:S04]  /*0510*/  @P2 LDG.E.64 R28, desc[UR12][R18.64] ;  /* 0x0000000c121c2981 */ /* 0x000ee8000c1e1b00 */
[----:B------:R-:W3:Y:S01]  /*0520*/  @P2 LDG.E.64 R30, desc[UR12][R20.64] ;  /* 0x0000000c141e2981 */ /* 0x000ee2000c1e1b00 */
[----:B------:R-:W-:Y:S01]  /*0530*/  ISETP.NE.AND P1, PT, R0, UR7, PT ;  /* 0x0000000700007c0c */ /* 0x000fe2000bf25270 */
[----:B------:R-:W-:Y:S02]  /*0540*/  UIADD3 UR7, UPT, UPT, UR5, 0x6, URZ ;  /* 0x0000000605077890 */ /* 0x000fe4000fffe0ff */
[----:B------:R-:W-:-:S04]  /*0550*/  UIADD3 UR8, UPT, UPT, UR5, 0x7, URZ ;  /* 0x0000000705087890 */ /* 0x000fc8000fffe0ff */
[C---:B------:R-:W-:Y:S01]  /*0560*/  ISETP.NE.AND P0, PT, R0.reuse, UR7, PT ;  /* 0x0000000700007c0c */ /* 0x040fe2000bf05270 */
[----:B----4-:R-:W-:Y:S01]  /*0570*/  @P4 DFMA R8, R26, R16, R8 ;  /* 0x000000101a08422b */ /* 0x010fe20000000008 */
[----:B------:R-:W-:-:S04]  /*0580*/  ISETP.NE.AND P4, PT, R0, UR8, PT ;  /* 0x0000000800007c0c */ /* 0x000fc8000bf85270 */
[----:B------:R-:W4:Y:S04]  /*0590*/  @P1 LDG.E.64 R26, desc[UR12][R18.64+0x8] ;  /* 0x0000080c121a1981 */ /* 0x000f28000c1e1b00 */
[----:B------:R-:W4:Y:S01]  /*05a0*/  @P1 LDG.E.64 R16, desc[UR12][R20.64+0x8] ;  /* 0x0000080c14101981 */ /* 0x000f22000c1e1b00 */
[----:B--2---:R-:W-:-:S03]  /*05b0*/  @P3 DFMA R8, R24, R22, R8 ;  /* 0x000000161808322b */ /* 0x004fc60000000008 */
[----:B------:R-:W2:Y:S04]  /*05c0*/  @P0 LDG.E.64 R22, desc[UR12][R18.64+0x10] ;  /* 0x0000100c12160981 */ /* 0x000ea8000c1e1b00 */
[----:B------:R-:W2:Y:S01]  /*05d0*/  @P0 LDG.E.64 R24, desc[UR12][R20.64+0x10] ;  /* 0x0000100c14180981 */ /* 0x000ea2000c1e1b00 */
[----:B---3--:R-:W-:-:S03]  /*05e0*/  @P2 DFMA R8, R28, R30, R8 ;  /* 0x0000001e1c08222b */ /* 0x008fc60000000008 */
[----:B------:R-:W3:Y:S04]  /*05f0*/  @P4 LDG.E.64 R28, desc[UR12][R18.64+0x18] ;  /* 0x0000180c121c4981 */ /* 0x000ee8000c1e1b00 */
[----:B------:R-:W3:Y:S01]  /*0600*/  @P4 LDG.E.64 R30, desc[UR12][R20.64+0x18] ;  /* 0x0000180c141e4981 */ /* 0x000ee2000c1e1b00 */
[----:B------:R-:W-:-:S04]  /*0610*/  UIADD3 UR5, UPT, UPT, UR5, 0x8, URZ ;  /* 0x0000000805057890 */ /* 0x000fc8000fffe0ff */
[----:B------:R-:W-:Y:S01]  /*0620*/  UISETP.NE.AND UP0, UPT, UR5, UR6, UPT ;  /* 0x000000060500728c */ /* 0x000fe2000bf05270 */
[----:B----4-:R-:W-:Y:S01]  /*0630*/  @P1 DFMA R8, R26, R16, R8 ;  /* 0x000000101a08122b */ /* 0x010fe20000000008 */
[----:B------:R-:W-:Y:S01]  /*0640*/  IADD3 R16, P1, PT, R18, 0x40, RZ ;  /* 0x0000004012107810 */ /* 0x000fe20007f3e0ff */
[----:B------:R-:W-:Y:S02]  /*0650*/  VIADD R32, R32, 0x8 ;  /* 0x0000000820207836 */ /* 0x000fe40000000000 */
[----:B------:R-:W-:Y:S02]  /*0660*/  VIADD R33, R33, 0x8 ;  /* 0x0000000821217836 */ /* 0x000fe40000000000 */
[----:B------:R-:W-:Y:S02]  /*0670*/  IMAD.X R17, RZ, RZ, R19, P1 ;  /* 0x000000ffff117224 */ /* 0x000fe400008e0613 */
[----:B--2---:R-:W-:Y:S01]  /*0680*/  @P0 DFMA R8, R22, R24, R8 ;  /* 0x000000181608022b */ /* 0x004fe20000000008 */
[----:B------:R-:W-:-:S07]  /*0690*/  IADD3 R22, P0, PT, R20, 0x40, RZ ;  /* 0x0000004014167810 */ /* 0x000fce0007f1e0ff */
[----:B---3--:R-:W-:Y:S01]  /*06a0*/  @P4 DFMA R8, R28, R30, R8 ;  /* 0x0000001e1c08422b */ /* 0x008fe20000000008 */
[----:B------:R-:W-:Y:S01]  /*06b0*/  IMAD.X R23, RZ, RZ, R21, P0 ;  /* 0x000000ffff177224 */ /* 0x000fe200000e0615 */
[----:B------:R-:W-:Y:S09]  /*06c0*/  BRA.U UP0, `(.L_x_5) ;  /* 0xfffffffd00287547 */ /* 0x000ff2000b83ffff */
[----:B------:R-:W-:-:S07]  /*06d0*/  IMAD.U32 R36, RZ, RZ, UR6 ;  /* 0x00000006ff247e24 */ /* 0x000fce000f8e00ff */
.L_x_4:
[----:B------:R-:W-:-:S09]  /*06e0*/  UISETP.NE.AND UP0, UPT, UR10, URZ, UPT ;  /* 0x000000ff0a00728c */ /* 0x000fd2000bf05270 */
[----:B------:R-:W-:Y:S05]  /*06f0*/  BRA.U !UP0, `(.L_x_6) ;  /* 0x00000005081c7547 */ /* 0x000fea000b800000 */
[----:B------:R-:W-:Y:S02]  /*0700*/  UIADD3 UR5, UPT, UPT, UR10, -0x1, URZ ;  /* 0xffffffff0a057890 */ /* 0x000fe4000fffe0ff */
[----:B------:R-:W-:Y:S02]  /*0710*/  UISETP.NE.AND UP1, UPT, UR11, URZ, UPT ;  /* 0x000000ff0b00728c */ /* 0x000fe4000bf25270 */
[----:B------:R-:W-:-:S09]  /*0720*/  UISETP.GE.U32.AND UP0, UPT, UR5, 0x3, UPT ;  /* 0x000000030500788c */ /* 0x000fd2000bf06070 */
[----:B------:R-:W-:Y:S05]  /*0730*/  BRA.U !UP0, `(.L_x_7) ;  /* 0x0000000108787547 */ /* 0x000fea000b800000 */
[C---:B------:R-:W-:Y:S01]  /*0740*/  ISETP.NE.AND P0, PT, R36.reuse, R0, PT ;  /* 0x000000002400720c */ /* 0x040fe20003f05270 */
[----:B------:R-:W0:Y:S01]  /*0750*/  LDC.64 R20, c[0x0][0x390] ;  /* 0x0000e400ff147b82 */ /* 0x000e220000000a00 */
[----:B------:R-:W1:Y:S01]  /*0760*/  LDCU.64 UR8, c[0x0][0x380] ;  /* 0x00007000ff0877ac */ /* 0x000e620008000a00 */
[----:B------:R-:W-:Y:S01]  /*0770*/  VIADD R19, R36, 0x1 ;  /* 0x0000000124137836 */ /* 0x000fe20000000000 */
[----:B------:R-:W-:-:S04]  /*0780*/  IADD3 R22, P2, PT, R3, R36, RZ ;  /* 0x0000002403167210 */ /* 0x000fc80007f5e0ff */
[----:B------:R-:W-:Y:S01]  /*0790*/  ISETP.NE.AND P1, PT, R19, R0, PT ;  /* 0x000000001300720c */ /* 0x000fe20003f25270 */
[----:B------:R-:W-:-:S04]  /*07a0*/  IMAD.X R23, RZ, RZ, R6, P2 ;  /* 0x000000ffff177224 */ /* 0x000fc800010e0606 */
[----:B------:R-:W2:Y:S01]  /*07b0*/  @P0 LDC.64 R30, c[0x0][0x380] ;  /* 0x0000e000ff1e0b82 */ /* 0x000ea20000000a00 */
[----:B------:R-:W-:Y:S01]  /*07c0*/  @P0 IMAD.IADD R17, R3, 0x1, R36 ;  /* 0x0000000103110824 */ /* 0x000fe200078e0224 */
[----:B-1----:R-:W-:Y:S01]  /*07d0*/  LEA R16, P3, R22, UR8, 0x3 ;  /* 0x0000000816107c11 */ /* 0x002fe2000f8618ff */
[----:B0-----:R-:W-:-:S05]  /*07e0*/  IMAD.WIDE.U32 R20, R36, 0x8, R20 ;  /* 0x0000000824147825 */ /* 0x001fca00078e0014 */
[----:B------:R-:W3:Y:S01]  /*07f0*/  @P0 LDG.E.64 R18, desc[UR12][R20.64] ;  /* 0x0000000c14120981 */ /* 0x000ee2000c1e1b00 */
[----:B--2---:R-:W-:-:S04]  /*0800*/  @P0 IMAD.WIDE R30, R17, 0x8, R30 ;  /* 0x00000008111e0825 */ /* 0x004fc800078e021e */
[----:B------:R-:W-:Y:S02]  /*0810*/  VIADD R17, R36, 0x2 ;  /* 0x0000000224117836 */ /* 0x000fe40000000000 */
[----:B------:R-:W3:Y:S03]  /*0820*/  @P0 LDG.E.64 R30, desc[UR12][R30.64] ;  /* 0x0000000c1e1e0981 */ /* 0x000ee6000c1e1b00 */
[-C--:B------:R-:W-:Y:S02]  /*0830*/  ISETP.NE.AND P2, PT, R17, R0.reuse, PT ;  /* 0x000000001100720c */ /* 0x080fe40003f45270 */
[----:B------:R-:W-:Y:S01]  /*0840*/  LEA.HI.X R17, R22, UR9, R23, 0x3, P3 ;  /* 0x0000000916117c11 */ /* 0x000fe200098f1c17 */
[----:B------:R-:W-:Y:S01]  /*0850*/  VIADD R27, R36, 0x3 ;  /* 0x00000003241b7836 */ /* 0x000fe20000000000 */
[----:B------:R-:W2:Y:S04]  /*0860*/  @P1 LDG.E.64 R22, desc[UR12][R20.64+0x8] ;  /* 0x0000080c14161981 */ /* 0x000ea8000c1e1b00 */
[----:B------:R-:W2:Y:S01]  /*0870*/  @P1 LDG.E.64 R24, desc[UR12][R16.64+0x8] ;  /* 0x0000080c10181981 */ /* 0x000ea2000c1e1b00 */
[----:B------:R-:W-:-:S04]  /*0880*/  ISETP.NE.AND P3, PT, R27, R0, PT ;  /* 0x000000001b00720c */ /* 0x000fc80003f65270 */
[----:B------:R-:W4:Y:S04]  /*0890*/  @P2 LDG.E.64 R26, desc[UR12][R20.64+0x10] ;  /* 0x0000100c141a2981 */ /* 0x000f28000c1e1b00 */
[----:B------:R-:W4:Y:S05]  /*08a0*/  @P2 LDG.E.64 R28, desc[UR12][R16.64+0x10] ;  /* 0x0000100c101c2981 */ /* 0x000f2a000c1e1b00 */
[----:B------:R-:W5:Y:S04]  /*08b0*/  @P3 LDG.E.64 R32, desc[UR12][R20.64+0x18] ;  /* 0x0000180c14203981 */ /* 0x000f68000c1e1b00 */
[----:B------:R-:W5:Y:S01]  /*08c0*/  @P3 LDG.E.64 R34, desc[UR12][R16.64+0x18] ;  /* 0x0000180c10223981 */ /* 0x000f62000c1e1b00 */
[----:B------:R-:W-:Y:S01]  /*08d0*/  VIADD R36, R36, 0x4 ;  /* 0x0000000424247836 */ /* 0x000fe20000000000 */
[----:B---3--:R-:W-:-:S08]  /*08e0*/  @P0 DFMA R8, R30, R18, R8 ;  /* 0x000000121e08022b */ /* 0x008fd00000000008 */
[----:B--2---:R-:W-:-:S08]  /*08f0*/  @P1 DFMA R8, R24, R22, R8 ;  /* 0x000000161808122b */ /* 0x004fd00000000008 */
[----:B----4-:R-:W-:-:S08]  /*0900*/  @P2 DFMA R8, R28, R26, R8 ;  /* 0x0000001a1c08222b */ /* 0x010fd00000000008 */
[----:B-----5:R-:W-:-:S11]  /*0910*/  @P3 DFMA R8, R34, R32, R8 ;  /* 0x000000202208322b */ /* 0x020fd60000000008 */
.L_x_7:
[----:B------:R-:W-:Y:S04]  /*0920*/  BSSY.RECONVERGENT B1, `(.L_x_6) ;  /* 0x0000024000017945 */ /* 0x000fe80003800200 */
[----:B------:R-:W-:Y:S05]  /*0930*/  BRA.U !UP1, `(.L_x_8) ;  /* 0x0000000109887547 */ /* 0x000fea000b800000 */
[----:B------:R-:W0:Y:S01]  /*0940*/  LDC R16, c[0x0][0x398] ;  /* 0x0000e600ff107b82 */ /* 0x000e220000000800 */
[----:B------:R-:W-:Y:S01]  /*0950*/  UISETP.NE.AND UP0, UPT, UR11, 0x1, UPT ;  /* 0x000000010b00788c */ /* 0x000fe2000bf05270 */
[----:B0-----:R-:W-:-:S08]  /*0960*/  LOP3.LUT P0, RZ, R16, 0x1, RZ, 0xc0, !PT ;  /* 0x0000000110ff7812 */ /* 0x001fd0000780c0ff */
[----:B------:R-:W-:Y:S05]  /*0970*/  BRA.U !UP0, `(.L_x_9) ;  /* 0x0000000108507547 */ /* 0x000fea000b800000 */
[C---:B------:R-:W-:Y:S01]  /*0980*/  VIADD R17, R36.reuse, 0x1 ;  /* 0x0000000124117836 */ /* 0x040fe20000000000 */
[-C--:B------:R-:W-:Y:S01]  /*0990*/  ISETP.NE.AND P1, PT, R36, R0.reuse, PT ;  /* 0x000000002400720c */ /* 0x080fe20003f25270 */
[----:B------:R-:W0:Y:S03]  /*09a0*/  LDC.64 R22, c[0x0][0x390] ;  /* 0x0000e400ff167b82 */ /* 0x000e260000000a00 */
[----:B------:R-:W-:-:S09]  /*09b0*/  ISETP.NE.AND P2, PT, R17, R0, PT ;  /* 0x000000001100720c */ /* 0x000fd20003f45270 */
[----:B------:R-:W1:Y:S01]  /*09c0*/  @P1 LDC.64 R18, c[0x0][0x380] ;  /* 0x0000e000ff121b82 */ /* 0x000e620000000a00 */
[----:B------:R-:W-:-:S03]  /*09d0*/  @P1 IMAD.IADD R17, R3, 0x1, R36 ;  /* 0x0000000103111824 */ /* 0x000fc600078e0224 */
[----:B------:R-:W-:-:S04]  /*09e0*/  @P2 IADD3 R25, P3, PT, R3, R36, RZ ;  /* 0x0000002403192210 */ /* 0x000fc80007f7e0ff */
[----:B------:R-:W2:Y:S01]  /*09f0*/  @P2 LDC.64 R20, c[0x0][0x380] ;  /* 0x0000e000ff142b82 */ /* 0x000ea20000000a00 */
[C---:B------:R-:W-:Y:S01]  /*0a00*/  @P2 LEA.HI.X.SX32 R24, R36.reuse, R6, 0x1, P3 ;  /* 0x0000000624182211 */ /* 0x040fe200018f0eff */
[----:B0-----:R-:W-:-:S04]  /*0a10*/  IMAD.WIDE.U32 R22, R36, 0x8, R22 ;  /* 0x0000000824167825 */ /* 0x001fc800078e0016 */
[----:B-1----:R-:W-:Y:S02]  /*0a20*/  @P1 IMAD.WIDE R18, R17, 0x8, R18 ;  /* 0x0000000811121825 */ /* 0x002fe400078e0212 */
[----:B------:R-:W3:Y:S04]  /*0a30*/  @P1 LDG.E.64 R16, desc[UR12][R22.64] ;  /* 0x0000000c16101981 */ /* 0x000ee8000c1e1b00 */
[----:B------:R-:W3:Y:S01]  /*0a40*/  @P1 LDG.E.64 R18, desc[UR12][R18.64] ;  /* 0x0000000c12121981 */ /* 0x000ee2000c1e1b00 */
[----:B--2---:R-:W-:-:S04]  /*0a50*/  @P2 LEA R20, P3, R25, R20, 0x3 ;  /* 0x0000001419142211 */ /* 0x004fc800078618ff */
[----:B------:R-:W-:Y:S02]  /*0a60*/  @P2 LEA.HI.X R21, R25, R21, R24, 0x3, P3 ;  /* 0x0000001519152211 */ /* 0x000fe400018f1c18 */
[----:B------:R-:W2:Y:S04]  /*0a70*/  @P2 LDG.E.64 R24, desc[UR12][R22.64+0x8] ;  /* 0x0000080c16182981 */ /* 0x000ea8000c1e1b00 */
[----:B------:R-:W2:Y:S01]  /*0a80*/  @P2 LDG.E.64 R20, desc[UR12][R20.64+0x8] ;  /* 0x0000080c14142981 */ /* 0x000ea2000c1e1b00 */
[----:B------:R-:W-:Y:S01]  /*0a90*/  VIADD R36, R36, 0x2 ;  /* 0x0000000224247836 */ /* 0x000fe20000000000 */
[----:B---3--:R-:W-:-:S08]  /*0aa0*/  @P1 DFMA R8, R18, R16, R8 ;  /* 0x000000101208122b */ /* 0x008fd00000000008 */
[----:B--2---:R-:W-:-:S11]  /*0ab0*/  @P2 DFMA R8, R20, R24, R8 ;  /* 0x000000181408222b */ /* 0x004fd60000000008 */
.L_x_9:
[----:B------:R-:W-:-:S13]  /*0ac0*/  ISETP.EQ.OR P0, PT, R36, R0, !P0 ;  /* 0x000000002400720c */ /* 0x000fda0004702670 */
[----:B------:R-:W-:Y:S05]  /*0ad0*/  @P0 BRA `(.L_x_8) ;  /* 0x0000000000200947 */ /* 0x000fea0003800000 */
[----:B------:R-:W0:Y:S01]  /*0ae0*/  LDC.64 R16, c[0x0][0x380] ;  /* 0x0000e000ff107b82 */ /* 0x000e220000000a00 */
[----:B------:R-:W-:-:S07]  /*0af0*/  IMAD.IADD R21, R3, 0x1, R36 ;  /* 0x0000000103157824 */ /* 0x000fce00078e0224 */
[----:B------:R-:W1:Y:S01]  /*0b00*/  LDC.64 R18, c[0x0][0x390] ;  /* 0x0000e400ff127b82 */ /* 0x000e620000000a00 */
[----:B0-----:R-:W-:-:S06]  /*0b10*/  IMAD.WIDE R16, R21, 0x8, R16 ;  /* 0x0000000815107825 */ /* 0x001fcc00078e0210 */
[----:B------:R-:W2:Y:S01]  /*0b20*/  LDG.E.64 R16, desc[UR12][R16.64] ;  /* 0x0000000c10107981 */ /* 0x000ea2000c1e1b00 */
[----:B-1----:R-:W-:-:S06]  /*0b30*/  IMAD.WIDE.U32 R36, R36, 0x8, R18 ;  /* 0x0000000824247825 */ /* 0x002fcc00078e0012 */
[----:B------:R-:W2:Y:S02]  /*0b40*/  LDG.E.64 R36, desc[UR12][R36.64] ;  /* 0x0000000c24247981 */ /* 0x000ea4000c1e1b00 */
[----:B--2---:R-:W-:-:S11]  /*0b50*/  DFMA R8, R16, R36, R8 ;  /* 0x000000241008722b */ /* 0x004fd60000000008 */
.L_x_8:
[----:B------:R-:W-:Y:S05]  /*0b60*/  BSYNC.RECONVERGENT B1 ;  /* 0x0000000000017941 */ /* 0x000fea0003800200 */
.L_x_6:
[----:B------:R-:W2:Y:S04]  /*0b70*/  LDG.E.64 R16, desc[UR12][R14.64] ;  /* 0x0000000c0e107981 */ /* 0x000ea8000c1e1b00 */
[----:B------:R-:W3:Y:S01]  /*0b80*/  LDG.E.64 R18, desc[UR12][R12.64] ;  /* 0x0000000c0c127981 */ /* 0x000ee2000c1e1b00 */
[----:B------:R-:W-:Y:S01]  /*0b90*/  IMAD.MOV.U32 R20, RZ, RZ, 0x1 ;  /* 0x00000001ff147424 */ /* 0x000fe200078e00ff */
[----:B------:R-:W-:Y:S01]  /*0ba0*/  BSSY.RECONVERGENT B1, `(.L_x_10) ;  /* 0x0000015000017945 */ /* 0x000fe20003800200 */
[----:B--2---:R-:W0:Y:S01]  /*0bb0*/  MUFU.RCP64H R21, R17 ;  /* 0x0000001100157308 */ /* 0x004e220000001800 */
[----:B---3--:R-:W-:-:S10]  /*0bc0*/  DADD R18, R18, -R8 ;  /* 0x0000000012127229 */ /* 0x008fd40000000808 */
[----:B------:R-:W-:Y:S01]  /*0bd0*/  FSETP.GEU.AND P1, PT, |R19|, 6.5827683646048100446e-37, PT ;  /* 0x036000001300780b */ /* 0x000fe20003f2e200 */
[----:B0-----:R-:W-:-:S08]  /*0be0*/  DFMA R22, -R16, R20, 1 ;  /* 0x3ff000001016742b */ /* 0x001fd00000000114 */
[----:B------:R-:W-:-:S08]  /*0bf0*/  DFMA R22, R22, R22, R22 ;  /* 0x000000161616722b */ /* 0x000fd00000000016 */
[----:B------:R-:W-:-:S08]  /*0c00*/  DFMA R22, R20, R22, R20 ;  /* 0x000000161416722b */ /* 0x000fd00000000014 */
[----:B------:R-:W-:-:S08]  /*0c10*/  DFMA R20, -R16, R22, 1 ;  /* 0x3ff000001014742b */ /* 0x000fd00000000116 */
[----:B------:R-:W-:-:S08]  /*0c20*/  DFMA R20, R22, R20, R22 ;  /* 0x000000141614722b */ /* 0x000fd00000000016 */
[----:B------:R-:W-:-:S08]  /*0c30*/  DMUL R8, R18, R20 ;  /* 0x0000001412087228 */ /* 0x000fd00000000000 */
[----:B------:R-:W-:-:S08]  /*0c40*/  DFMA R22, -R16, R8, R18 ;  /* 0x000000081016722b */ /* 0x000fd00000000112 */
[----:B------:R-:W-:-:S10]  /*0c50*/  DFMA R8, R20, R22, R8 ;  /* 0x000000161408722b */ /* 0x000fd40000000008 */
[----:B------:R-:W-:-:S05]  /*0c60*/  FFMA R20, RZ, R17, R9 ;  /* 0x00000011ff147223 */ /* 0x000fca0000000009 */
[----:B------:R-:W-:-:S13]  /*0c70*/  FSETP.GT.AND P0, PT, |R20|, 1.469367938527859385e-39, PT ;  /* 0x001000001400780b */ /* 0x000fda0003f04200 */
[----:B------:R-:W-:Y:S05]  /*0c80*/  @P0 BRA P1, `(.L_x_11) ;  /* 0x0000000000180947 */ /* 0x000fea0000800000 */
[----:B------:R-:W-:Y:S01]  /*0c90*/  IMAD.MOV.U32 R8, RZ, RZ, R18 ;  /* 0x000000ffff087224 */ /* 0x000fe200078e0012 */
[----:B------:R-:W-:Y:S01]  /*0ca0*/  MOV R30, 0xcf0 ;  /* 0x00000cf0001e7802 */ /* 0x000fe20000000f00 */
[----:B------:R-:W-:Y:S02]  /*0cb0*/  IMAD.MOV.U32 R9, RZ, RZ, R19 ;  /* 0x000000ffff097224 */ /* 0x000fe400078e0013 */
[----:B------:R-:W-:Y:S02]  /*0cc0*/  IMAD.MOV.U32 R18, RZ, RZ, R16 ;  /* 0x000000ffff127224 */ /* 0x000fe400078e0010 */
[----:B------:R-:W-:-:S07]  /*0cd0*/  IMAD.MOV.U32 R19, RZ, RZ, R17 ;  /* 0x000000ffff137224 */ /* 0x000fce00078e0011 */
[----:B------:R-:W-:Y:S05]  /*0ce0*/  CALL.REL.NOINC `($__internal_0_$__cuda_sm20_div_rn_f64_full) ;  /* 0x0000000400607944 */ /* 0x000fea0003c00000 */
.L_x_11:
[----:B------:R-:W-:Y:S05]  /*0cf0*/  BSYNC.RECONVERGENT B1 ;  /* 0x0000000000017941 */ /* 0x000fea0003800200 */
.L_x_10:
[----:B------:R0:W-:Y:S02]  /*0d00*/  STS.64 [R2], R8 ;  /* 0x0000000802007388 */ /* 0x0001e40000000a00 */
.L_x_3:
[----:B------:R-:W-:Y:S05]  /*0d10*/  BSYNC.RECONVERGENT B0 ;  /* 0x0000000000007941 */ /* 0x000fea0003800200 */
.L_x_2:
[----:B------:R-:W1:Y:S01]  /*0d20*/  LDCU UR5, c[0x0][0x39c] ;  /* 0x00007380ff0577ac */ /* 0x000e620008000800 */
[----:B------:R-:W-:-:S04]  /*0d30*/  UIADD3 UR4, UPT, UPT, UR4, 0x1, URZ ;  /* 0x0000000104047890 */ /* 0x000fc8000fffe0ff */
[----:B-1----:R-:W-:-:S09]  /*0d40*/  UISETP.NE.AND UP0, UPT, UR4, UR5, UPT ;  /* 0x000000050400728c */ /* 0x002fd2000bf05270 */
[----:B------:R-:W-:Y:S05]  /*0d50*/  BRA.U !UP0, `(.L_x_0) ;  /* 0x00000005082c7547 */ /* 0x000fea000b800000 */
[----:B------:R-:W-:Y:S05]  /*0d60*/  BRA `(.L_x_12) ;  /* 0xfffffff400347947 */ /* 0x000fea000383ffff */
.L_x_1:
[----:B------:R-:W-:Y:S02]  /*0d70*/  UISETP.GE.U32.AND UP0, UPT, UR5, 0x4, UPT ;  /* 0x000000040500788c */ /* 0x000fe4000bf06070 */
[----:B------:R-:W-:-:S07]  /*0d80*/  ULOP3.LUT UR6, UR5, 0x3, URZ, 0xc0, !UPT ;  /* 0x0000000305067892 */ /* 0x000fce000f8ec0ff */
[----:B------:R-:W-:Y:S05]  /*0d90*/  BRA.U !UP0, `(.L_x_13) ;  /* 0x00000001088c7547 */ /* 0x000fea000b800000 */
[----:B------:R-:W0:Y:S01]  /*0da0*/  LDCU UR7, c[0x0][0x398] ;  /* 0x00007300ff0777ac */ /* 0x000e220008000800 */
[----:B------:R-:W-:Y:S01]  /*0db0*/  ULOP3.LUT UR5, UR5, 0x7ffffffc, URZ, 0xc0, !UPT ;  /* 0x7ffffffc05057892 */ /* 0x000fe2000f8ec0ff */
[----:B------:R-:W-:-:S11]  /*0dc0*/  UMOV UR4, URZ ;  /* 0x000000ff00047c82 */ /* 0x000fd60008000000 */
.L_x_18:
[----:B0-----:R-:W-:Y:S01]  /*0dd0*/  ISETP.GE.AND P0, PT, R0, UR7, PT ;  /* 0x0000000700007c0c */ /* 0x001fe2000bf06270 */
[----:B------:R-:W-:Y:S01]  /*0de0*/  UIADD3 UR4, UPT, UPT, UR4, 0x4, URZ ;  /* 0x0000000404047890 */ /* 0x000fe2000fffe0ff */
[----:B------:R-:W-:Y:S03]  /*0df0*/  BSSY.RECONVERGENT B0, `(.L_x_14) ;  /* 0x000001c000007945 */ /* 0x000fe60003800200 */
[----:B------:R-:W-:-:S08]  /*0e00*/  UISETP.NE.AND UP0, UPT, UR4, UR5, UPT ;  /* 0x000000050400728c */ /* 0x000fd0000bf05270 */
[----:B------:R-:W-:Y:S05]  /*0e10*/  @P0 BRA `(.L_x_15) ;  /* 0x0000000000640947 */ /* 0x000fea0003800000 */
[----:B------:R-:W2:Y:S04]  /*0e20*/  LDG.E.64 R6, desc[UR12][R14.64] ;  /* 0x0000000c0e067981 */ /* 0x000ea8000c1e1b00 */
[----:B------:R-:W3:Y:S01]  /*0e30*/  LDG.E.64 R8, desc[UR12][R12.64] ;  /* 0x0000000c0c087981 */ /* 0x000ee2000c1e1b00 */
[----:B------:R-:W-:Y:S01]  /*0e40*/  HFMA2 R4, -RZ, RZ, 0, 5.9604644775390625e-08 ;  /* 0x00000001ff047431 */ /* 0x000fe200000001ff */
[----:B------:R-:W-:Y:S01]  /*0e50*/  BSSY.RECONVERGENT B1, `(.L_x_16) ;  /* 0x0000014000017945 */ /* 0x000fe20003800200 */
[----:B--2---:R-:W0:Y:S01]  /*0e60*/  MUFU.RCP64H R5, R7 ;  /* 0x0000000700057308 */ /* 0x004e220000001800 */
[----:B---3--:R-:W-:-:S03]  /*0e70*/  FSETP.GEU.AND P1, PT, |R9|, 6.5827683646048100446e-37, PT ;  /* 0x036000000900780b */ /* 0x008fc60003f2e200 */
        /* <DEDUP_REMOVED lines=13> */
[----:B------:R-:W-:-:S07]  /*0f50*/  IMAD.MOV.U32 R19, RZ, RZ, R7 ;  /* 0x000000ffff137224 */ /* 0x000fce00078e0007 */
[----:B------:R-:W-:Y:S05]  /*0f60*/  CALL.REL.NOINC `($__internal_0_$__cuda_sm20_div_rn_f64_full) ;  /* 0x0000000000c07944 */ /* 0x000fea0003c00000 */
[----:B------:R-:W-:Y:S02]  /*0f70*/  IMAD.MOV.U32 R4, RZ, RZ, R8 ;  /* 0x000000ffff047224 */ /* 0x000fe400078e0008 */
[----:B------:R-:W-:-:S07]  /*0f80*/  IMAD.MOV.U32 R5, RZ, RZ, R9 ;  /* 0x000000ffff057224 */ /* 0x000fce00078e0009 */
.L_x_17:
[----:B------:R-:W-:Y:S05]  /*0f90*/  BSYNC.RECONVERGENT B1 ;  /* 0x0000000000017941 */ /* 0x000fea0003800200 */
.L_x_16:
[----:B------:R0:W-:Y:S02]  /*0fa0*/  STS.64 [R2], R4 ;  /* 0x0000000402007388 */ /* 0x0001e40000000a00 */
.L_x_15:
[----:B------:R-:W-:Y:S05]  /*0fb0*/  BSYNC.RECONVERGENT B0 ;  /* 0x0000000000007941 */ /* 0x000fea0003800200 */
.L_x_14:
[----:B------:R-:W-:Y:S05]  /*0fc0*/  BRA.U UP0, `(.L_x_18) ;  /* 0xfffffffd00807547 */ /* 0x000fea000b83ffff */
.L_x_13:
[----:B------:R-:W-:-:S09]  /*0fd0*/  UISETP.NE.AND UP0, UPT, UR6, URZ, UPT ;  /* 0x000000ff0600728c */ /* 0x000fd2000bf05270 */
[----:B------:R-:W-:Y:S05]  /*0fe0*/  BRA.U !UP0, `(.L_x_0) ;  /* 0x0000000108887547 */ /* 0x000fea000b800000 */
[----:B------:R-:W1:Y:S01]  /*0ff0*/  LDCU UR5, c[0x0][0x398] ;  /* 0x00007300ff0577ac */ /* 0x000e620008000800 */
[----:B------:R-:W-:-:S05]  /*1000*/  UMOV UR4, URZ ;  /* 0x000000ff00047c82 */ /* 0x000fca0008000000 */
.L_x_23:
[----:B-1----:R-:W-:Y:S01]  /*1010*/  ISETP.GE.AND P0, PT, R0, UR5, PT ;  /* 0x0000000500007c0c */ /* 0x002fe2000bf06270 */
[----:B------:R-:W-:Y:S01]  /*1020*/  UIADD3 UR4, UPT, UPT, UR4, 0x1, URZ ;  /* 0x0000000104047890 */ /* 0x000fe2000fffe0ff */
[----:B------:R-:W-:Y:S03]  /*1030*/  BSSY.RECONVERGENT B0, `(.L_x_19) ;  /* 0x000001c000007945 */ /* 0x000fe60003800200 */
[----:B------:R-:W-:-:S08]  /*1040*/  UISETP.NE.AND UP0, UPT, UR4, UR6, UPT ;  /* 0x000000060400728c */ /* 0x000fd0000bf05270 */
[----:B------:R-:W-:Y:S05]  /*1050*/  @P0 BRA `(.L_x_20) ;  /* 0x0000000000640947 */ /* 0x000fea0003800000 */
[----:B------:R-:W2:Y:S04]  /*1060*/  LDG.E.64 R6, desc[UR12][R14.64] ;  /* 0x0000000c0e067981 */ /* 0x000ea8000c1e1b00 */
[----:B------:R-:W3:Y:S01]  /*1070*/  LDG.E.64 R8, desc[UR12][R12.64] ;  /* 0x0000000c0c087981 */ /* 0x000ee2000c1e1b00 */
[----:B0-----:R-:W-:Y:S01]  /*1080*/  IMAD.MOV.U32 R4, RZ, RZ, 0x1 ;  /* 0x00000001ff047424 */ /* 0x001fe200078e00ff */
        /* <DEDUP_REMOVED lines=20> */
.L_x_22:
[----:B------:R-:W-:Y:S05]  /*11d0*/  BSYNC.RECONVERGENT B1 ;  /* 0x0000000000017941 */ /* 0x000fea0003800200 */
.L_x_21:
[----:B------:R1:W-:Y:S02]  /*11e0*/  STS.64 [R2], R4 ;  /* 0x0000000402007388 */ /* 0x0003e40000000a00 */
.L_x_20:
[----:B------:R-:W-:Y:S05]  /*11f0*/  BSYNC.RECONVERGENT B0 ;  /* 0x0000000000007941 */ /* 0x000fea0003800200 */
.L_x_19:
[----:B------:R-:W-:Y:S05]  /*1200*/  BRA.U UP0, `(.L_x_23) ;  /* 0xfffffffd00807547 */ /* 0x000fea000b83ffff */
.L_x_0:
[----:B------:R-:W2:Y:S02]  /*1210*/  LDCU UR7, c[0x0][0x398] ;  /* 0x00007300ff0777ac */ /* 0x000ea40008000800 */
[----:B--2---:R-:W-:-:S13]  /*1220*/  ISETP.GE.AND P0, PT, R0, UR7, PT ;  /* 0x0000000700007c0c */ /* 0x004fda000bf06270 */
[----:B------:R-:W-:Y:S05]  /*1230*/  @P0 EXIT ;  /* 0x000000000000094d */ /* 0x000fea0003800000 */
[----:B01----:R-:W0:Y:S04]  /*1240*/  LDS.64 R2, [R2] ;  /* 0x0000000002027984 */ /* 0x003e280000000a00 */
[----:B0-----:R-:W-:Y:S01]  /*1250*/  STG.E.64 desc[UR12][R10.64], R2 ;  /* 0x000000020a007986 */ /* 0x001fe2000c101b0c */
[----:B------:R-:W-:Y:S05]  /*1260*/  EXIT ;  /* 0x000000000000794d */ /* 0x000fea0003800000 */
        .weak           $__internal_0_$__cuda_sm20_div_rn_f64_full
        .type           $__internal_0_$__cuda_sm20_div_rn_f64_full,@function
        .size           $__internal_0_$__cuda_sm20_div_rn_f64_full,(.L_x_30 - $__internal_0_$__cuda_sm20_div_rn_f64_full)
$__internal_0_$__cuda_sm20_div_rn_f64_full:
[C---:B------:R-:W-:Y:S01]  /*1270*/  FSETP.GEU.AND P0, PT, |R19|.reuse, 1.469367938527859385e-39, PT ;  /* 0x001000001300780b */ /* 0x040fe20003f0e200 */
[----:B------:R-:W-:Y:S01]  /*1280*/  IMAD.MOV.U32 R21, RZ, RZ, R9 ;  /* 0x000000ffff157224 */ /* 0x000fe200078e0009 */
[C---:B------:R-:W-:Y:S01]  /*1290*/  LOP3.LUT R16, R19.reuse, 0x800fffff, RZ, 0xc0, !PT ;  /* 0x800fffff13107812 */ /* 0x040fe200078ec0ff */
[----:B------:R-:W-:Y:S01]  /*12a0*/  IMAD.MOV.U32 R22, RZ, RZ, 0x1 ;  /* 0x00000001ff167424 */ /* 0x000fe200078e00ff */
[----:B------:R-:W-:Y:S01]  /*12b0*/  LOP3.LUT R32, R19, 0x7ff00000, RZ, 0xc0, !PT ;  /* 0x7ff0000013207812 */ /* 0x000fe200078ec0ff */
[----:B------:R-:W-:Y:S01]  /*12c0*/  IMAD.MOV.U32 R20, RZ, RZ, R8 ;  /* 0x000000ffff147224 */ /* 0x000fe200078e0008 */
[----:B------:R-:W-:Y:S01]  /*12d0*/  LOP3.LUT R17, R16, 0x3ff00000, RZ, 0xfc, !PT ;  /* 0x3ff0000010117812 */ /* 0x000fe200078efcff */
[----:B------:R-:W-:Y:S01]  /*12e0*/  IMAD.MOV.U32 R16, RZ, RZ, R18 ;  /* 0x000000ffff107224 */ /* 0x000fe200078e0012 */
[C---:B------:R-:W-:Y:S01]  /*12f0*/  FSETP.GEU.AND P2, PT, |R21|.reuse, 1.469367938527859385e-39, PT ;  /* 0x001000001500780b */ /* 0x040fe20003f4e200 */
[----:B------:R-:W-:Y:S01]  /*1300*/  BSSY.RECONVERGENT B2, `(.L_x_24) ;  /* 0x0000050000027945 */ /* 0x000fe20003800200 */
[----:B------:R-:W-:-:S03]  /*1310*/  LOP3.LUT R9, R21, 0x7ff00000, RZ, 0xc0, !PT ;  /* 0x7ff0000015097812 */ /* 0x000fc600078ec0ff */
[----:B------:R-:W-:Y:S01]  /*1320*/  @!P0 DMUL R16, R18, 8.98846567431157953865e+307 ;  /* 0x7fe0000012108828 */ /* 0x000fe20000000000 */
[----:B------:R-:W-:Y:S01]  /*1330*/  ISETP.GE.U32.AND P1, PT, R9, R32, PT ;  /* 0x000000200900720c */ /* 0x000fe20003f26070 */
[----:B------:R-:W-:-:S04]  /*1340*/  IMAD.MOV.U32 R31, RZ, RZ, R9 ;  /* 0x000000ffff1f7224 */ /* 0x000fc800078e0009 */
[----:B------:R-:W0:Y:S02]  /*1350*/  MUFU.RCP64H R23, R17 ;  /* 0x0000001100177308 */ /* 0x000e240000001800 */
[----:B------:R-:W-:Y:S02]  /*1360*/  @!P2 LOP3.LUT R8, R19, 0x7ff00000, RZ, 0xc0, !PT ;  /* 0x7ff000001308a812 */ /* 0x000fe400078ec0ff */
[----:B------:R-:W-:Y:S02]  /*1370*/  @!P0 LOP3.LUT R32, R17, 0x7ff00000, RZ, 0xc0, !PT ;  /* 0x7ff0000011208812 */ /* 0x000fe400078ec0ff */
[----:B------:R-:W-:Y:S01]  /*1380*/  @!P2 ISETP.GE.U32.AND P3, PT, R9, R8, PT ;  /* 0x000000080900a20c */ /* 0x000fe20003f66070 */
[----:B------:R-:W-:-:S05]  /*1390*/  IMAD.MOV.U32 R8, RZ, RZ, 0x1ca00000 ;  /* 0x1ca00000ff087424 */ /* 0x000fca00078e00ff */
[----:B------:R-:W-:-:S04]  /*13a0*/  @!P2 SEL R27, R8, 0x63400000, !P3 ;  /* 0x63400000081ba807 */ /* 0x000fc80005800000 */
[----:B------:R-:W-:Y:S01]  /*13b0*/  @!P2 LOP3.LUT R28, R27, 0x80000000, R21, 0xf8, !PT ;  /* 0x800000001b1ca812 */ /* 0x000fe200078ef815 */
[----:B0-----:R-:W-:-:S03]  /*13c0*/  DFMA R24, R22, -R16, 1 ;  /* 0x3ff000001618742b */ /* 0x001fc60000000810 */
[----:B------:R-:W-:Y:S01]  /*13d0*/  @!P2 LOP3.LUT R29, R28, 0x100000, RZ, 0xfc, !PT ;  /* 0x001000001c1da812 */ /* 0x000fe200078efcff */
[----:B------:R-:W-:-:S04]  /*13e0*/  @!P2 IMAD.MOV.U32 R28, RZ, RZ, RZ ;  /* 0x000000ffff1ca224 */ /* 0x000fc800078e00ff */
[----:B------:R-:W-:-:S08]  /*13f0*/  DFMA R24, R24, R24, R24 ;  /* 0x000000181818722b */ /* 0x000fd00000000018 */
[----:B------:R-:W-:Y:S01]  /*1400*/  DFMA R24, R22, R24, R22 ;  /* 0x000000181618722b */ /* 0x000fe20000000016 */
[----:B------:R-:W-:Y:S01]  /*1410*/  SEL R23, R8, 0x63400000, !P1 ;  /* 0x6340000008177807 */ /* 0x000fe20004800000 */
[----:B------:R-:W-:-:S03]  /*1420*/  IMAD.MOV.U32 R22, RZ, RZ, R20 ;  /* 0x000000ffff167224 */ /* 0x000fc600078e0014 */
[----:B------:R-:W-:-:S03]  /*1430*/  LOP3.LUT R23, R23, 0x800fffff, R21, 0xf8, !PT ;  /* 0x800fffff17177812 */ /* 0x000fc600078ef815 */
[----:B------:R-:W-:-:S03]  /*1440*/  DFMA R26, R24, -R16, 1 ;  /* 0x3ff00000181a742b */ /* 0x000fc60000000810 */
[----:B------:R-:W-:-:S05]  /*1450*/  @!P2 DFMA R22, R22, 2, -R28 ;  /* 0x400000001616a82b */ /* 0x000fca000000081c */
[----:B------:R-:W-:-:S05]  /*1460*/  DFMA R26, R24, R26, R24 ;  /* 0x0000001a181a722b */ /* 0x000fca0000000018 */
[----:B------:R-:W-:-:S03]  /*1470*/  @!P2 LOP3.LUT R31, R23, 0x7ff00000, RZ, 0xc0, !PT ;  /* 0x7ff00000171fa812 */ /* 0x000fc600078ec0ff */
[----:B------:R-:W-:Y:S01]  /*1480*/  DMUL R24, R26, R22 ;  /* 0x000000161a187228 */ /* 0x000fe20000000000 */
[----:B------:R-:W-:-:S04]  /*1490*/  IADD3 R33, PT, PT, R31, -0x1, RZ ;  /* 0xffffffff1f217810 */ /* 0x000fc80007ffe0ff */
[----:B------:R-:W-:Y:S01]  /*14a0*/  ISETP.GT.U32.AND P0, PT, R33, 0x7feffffe, PT ;  /* 0x7feffffe2100780c */ /* 0x000fe20003f04070 */
[----:B------:R-:W-:Y:S02]  /*14b0*/  VIADD R33, R32, 0xffffffff ;  /* 0xffffffff20217836 */ /* 0x000fe40000000000 */
[----:B------:R-:W-:-:S03]  /*14c0*/  DFMA R28, R24, -R16, R22 ;  /* 0x80000010181c722b */ /* 0x000fc60000000016 */
[----:B------:R-:W-:-:S05]  /*14d0*/  ISETP.GT.U32.OR P0, PT, R33, 0x7feffffe, P0 ;  /* 0x7feffffe2100780c */ /* 0x000fca0000704470 */
[----:B------:R-:W-:-:S08]  /*14e0*/  DFMA R28, R26, R28, R24 ;  /* 0x0000001c1a1c722b */ /* 0x000fd00000000018 */
[----:B------:R-:W-:Y:S05]  /*14f0*/  @P0 BRA `(.L_x_25) ;  /* 0x00000000006c0947 */ /* 0x000fea0003800000 */
[----:B------:R-:W-:-:S04]  /*1500*/  LOP3.LUT R24, R19, 0x7ff00000, RZ, 0xc0, !PT ;  /* 0x7ff0000013187812 */ /* 0x000fc800078ec0ff */
[CC--:B------:R-:W-:Y:S02]  /*1510*/  VIADDMNMX R20, R9.reuse, -R24.reuse, 0xb9600000, !PT ;  /* 0xb960000009147446 */ /* 0x0c0fe40007800918 */
[----:B------:R-:W-:Y:S02]  /*1520*/  ISETP.GE.U32.AND P0, PT, R9, R24, PT ;  /* 0x000000180900720c */ /* 0x000fe40003f06070 */
[----:B------:R-:W-:Y:S02]  /*1530*/  VIMNMX R20, PT, PT, R20, 0x46a00000, PT ;  /* 0x46a0000014147848 */ /* 0x000fe40003fe0100 */
[----:B------:R-:W-:-:S05]  /*1540*/  SEL R9, R8, 0x63400000, !P0 ;  /* 0x6340000008097807 */ /* 0x000fca0004000000 */
[----:B------:R-:W-:Y:S02]  /*1550*/  IMAD.IADD R24, R20, 0x1, -R9 ;  /* 0x0000000114187824 */ /* 0x000fe400078e0a09 */
[----:B------:R-:W-:Y:S02]  /*1560*/  IMAD.MOV.U32 R20, RZ, RZ, RZ ;  /* 0x000000ffff147224 */ /* 0x000fe400078e00ff */
[----:B------:R-:W-:-:S06]  /*1570*/  VIADD R21, R24, 0x7fe00000 ;  /* 0x7fe0000018157836 */ /* 0x000fcc0000000000 */
[----:B------:R-:W-:-:S10]  /*1580*/  DMUL R8, R28, R20 ;  /* 0x000000141c087228 */ /* 0x000fd40000000000 */
[----:B------:R-:W-:-:S13]  /*1590*/  FSETP.GTU.AND P0, PT, |R9|, 1.469367938527859385e-39, PT ;  /* 0x001000000900780b */ /* 0x000fda0003f0c200 */
[----:B------:R-:W-:Y:S05]  /*15a0*/  @P0 BRA `(.L_x_26) ;  /* 0x0000000000940947 */ /* 0x000fea0003800000 */
[----:B------:R-:W-:Y:S01]  /*15b0*/  DFMA R16, R28, -R16, R22 ;  /* 0x800000101c10722b */ /* 0x000fe20000000016 */
[----:B------:R-:W-:-:S09]  /*15c0*/  IMAD.MOV.U32 R20, RZ, RZ, RZ ;  /* 0x000000ffff147224 */ /* 0x000fd200078e00ff */
[C---:B------:R-:W-:Y:S02]  /*15d0*/  FSETP.NEU.AND P0, PT, R17.reuse, RZ, PT ;  /* 0x000000ff1100720b */ /* 0x040fe40003f0d000 */
[----:B------:R-:W-:-:S04]  /*15e0*/  LOP3.LUT R19, R17, 0x80000000, R19, 0x48, !PT ;  /* 0x8000000011137812 */ /* 0x000fc800078e4813 */
[----:B------:R-:W-:-:S07]  /*15f0*/  LOP3.LUT R21, R19, R21, RZ, 0xfc, !PT ;  /* 0x0000001513157212 */ /* 0x000fce00078efcff */
[----:B------:R-:W-:Y:S05]  /*1600*/  @!P0 BRA `(.L_x_26) ;  /* 0x00000000007c8947 */ /* 0x000fea0003800000 */
[----:B------:R-:W-:Y:S01]  /*1610*/  IMAD.MOV R17, RZ, RZ, -R24 ;  /* 0x000000ffff117224 */ /* 0x000fe200078e0a18 */
[----:B------:R-:W-:Y:S01]  /*1620*/  DMUL.RP R20, R28, R20 ;  /* 0x000000141c147228 */ /* 0x000fe20000008000 */
[----:B------:R-:W-:-:S06]  /*1630*/  IMAD.MOV.U32 R16, RZ, RZ, RZ ;  /* 0x000000ffff107224 */ /* 0x000fcc00078e00ff */
[----:B------:R-:W-:-:S03]  /*1640*/  DFMA R16, R8, -R16, R28 ;  /* 0x800000100810722b */ /* 0x000fc6000000001c */
[----:B------:R-:W-:-:S03]  /*1650*/  LOP3.LUT R19, R21, R19, RZ, 0x3c, !PT ;  /* 0x0000001315137212 */ /* 0x000fc600078e3cff */
[----:B------:R-:W-:-:S04]  /*1660*/  IADD3 R16, PT, PT, -R24, -0x43300000, RZ ;  /* 0xbcd0000018107810 */ /* 0x000fc80007ffe1ff */
[----:B------:R-:W-:-:S04]  /*1670*/  FSETP.NEU.AND P0, PT, |R17|, R16, PT ;  /* 0x000000101100720b */ /* 0x000fc80003f0d200 */
[----:B------:R-:W-:Y:S02]  /*1680*/  FSEL R8, R20, R8, !P0 ;  /* 0x0000000814087208 */ /* 0x000fe40004000000 */
[----:B------:R-:W-:Y:S01]  /*1690*/  FSEL R9, R19, R9, !P0 ;  /* 0x0000000913097208 */ /* 0x000fe20004000000 */
[----:B------:R-:W-:Y:S06]  /*16a0*/  BRA `(.L_x_26) ;  /* 0x0000000000547947 */ /* 0x000fec0003800000 */
.L_x_25:
[----:B------:R-:W-:-:S14]  /*16b0*/  DSETP.NAN.AND P0, PT, R20, R20, PT ;  /* 0x000000141400722a */ /* 0x000fdc0003f08000 */
[----:B------:R-:W-:Y:S05]  /*16c0*/  @P0 BRA `(.L_x_27) ;  /* 0x0000000000440947 */ /* 0x000fea0003800000 */
[----:B------:R-:W-:-:S14]  /*16d0*/  DSETP.NAN.AND P0, PT, R18, R18, PT ;  /* 0x000000121200722a */ /* 0x000fdc0003f08000 */
[----:B------:R-:W-:Y:S05]  /*16e0*/  @P0 BRA `(.L_x_28) ;  /* 0x0000000000300947 */ /* 0x000fea0003800000 */
[----:B------:R-:W-:Y:S01]  /*16f0*/  ISETP.NE.AND P0, PT, R31, R32, PT ;  /* 0x000000201f00720c */ /* 0x000fe20003f05270 */
[----:B------:R-:W-:Y:S02]  /*1700*/  IMAD.MOV.U32 R8, RZ, RZ, 0x0 ;  /* 0x00000000ff087424 */ /* 0x000fe400078e00ff */
[----:B------:R-:W-:-:S10]  /*1710*/  IMAD.MOV.U32 R9, RZ, RZ, -0x80000 ;  /* 0xfff80000ff097424 */ /* 0x000fd400078e00ff */
[----:B------:R-:W-:Y:S05]  /*1720*/  @!P0 BRA `(.L_x_26) ;  /* 0x0000000000348947 */ /* 0x000fea0003800000 */
[----:B------:R-:W-:Y:S02]  /*1730*/  ISETP.NE.AND P0, PT, R31, 0x7ff00000, PT ;  /* 0x7ff000001f00780c */ /* 0x000fe40003f05270 */
[----:B------:R-:W-:Y:S02]  /*1740*/  LOP3.LUT R9, R21, 0x80000000, R19, 0x48, !PT ;  /* 0x8000000015097812 */ /* 0x000fe400078e4813 */
[----:B------:R-:W-:-:S13]  /*1750*/  ISETP.EQ.OR P0, PT, R32, RZ, !P0 ;  /* 0x000000ff2000720c */ /* 0x000fda0004702670 */
[----:B------:R-:W-:Y:S01]  /*1760*/  @P0 LOP3.LUT R16, R9, 0x7ff00000, RZ, 0xfc, !PT ;  /* 0x7ff0000009100812 */ /* 0x000fe200078efcff */
[----:B------:R-:W-:Y:S02]  /*1770*/  @!P0 IMAD.MOV.U32 R8, RZ, RZ, RZ ;  /* 0x000000ffff088224 */ /* 0x000fe400078e00ff */
[----:B------:R-:W-:Y:S02]  /*1780*/  @P0 IMAD.MOV.U32 R8, RZ, RZ, RZ ;  /* 0x000000ffff080224 */ /* 0x000fe400078e00ff */
[----:B------:R-:W-:Y:S01]  /*1790*/  @P0 IMAD.MOV.U32 R9, RZ, RZ, R16 ;  /* 0x000000ffff090224 */ /* 0x000fe200078e0010 */
[----:B------:R-:W-:Y:S06]  /*17a0*/  BRA `(.L_x_26) ;  /* 0x0000000000147947 */ /* 0x000fec0003800000 */
.L_x_28:
[----:B------:R-:W-:Y:S01]  /*17b0*/  LOP3.LUT R9, R19, 0x80000, RZ, 0xfc, !PT ;  /* 0x0008000013097812 */ /* 0x000fe200078efcff */
[----:B------:R-:W-:Y:S01]  /*17c0*/  IMAD.MOV.U32 R8, RZ, RZ, R18 ;  /* 0x000000ffff087224 */ /* 0x000fe200078e0012 */
[----:B------:R-:W-:Y:S06]  /*17d0*/  BRA `(.L_x_26) ;  /* 0x0000000000087947 */ /* 0x000fec0003800000 */
.L_x_27:
[----:B------:R-:W-:Y:S01]  /*17e0*/  LOP3.LUT R9, R21, 0x80000, RZ, 0xfc, !PT ;  /* 0x0008000015097812 */ /* 0x000fe200078efcff */
[----:B------:R-:W-:-:S07]  /*17f0*/  IMAD.MOV.U32 R8, RZ, RZ, R20 ;  /* 0x000000ffff087224 */ /* 0x000fce00078e0014 */
.L_x_26:
[----:B------:R-:W-:Y:S05]  /*1800*/  BSYNC.RECONVERGENT B2 ;  /* 0x0000000000027941 */ /* 0x000fea0003800200 */
.L_x_24:
[----:B------:R-:W-:-:S04]  /*1810*/  IMAD.MOV.U32 R31, RZ, RZ, 0x0 ;  /* 0x00000000ff1f7424 */ /* 0x000fc800078e00ff */
[----:B------:R-:W-:Y:S05]  /*1820*/  RET.REL.NODEC R30 `(_Z18jacobiSolverKernelPdS_S_iidS_) ;  /* 0xffffffe41ef47950 */ /* 0x000fea0003c3ffff */
.L_x_29:
[----:B------:R-:W-:-:S00]  /*1830*/  BRA `(.L_x_29) ;  /* 0xfffffffc00fc7947 */ /* 0x000fc0000383ffff */
[----:B------:R-:W-:-:S00]  /*1840*/  NOP ;  /* 0x0000000000007918 */ /* 0x000fc00000000000 */
        /* <DEDUP_REMOVED lines=11> */
.L_x_30:


//--------------------- .nv.shared._Z18jacobiSolverKernelPdS_S_iidS_ --------------------------
	.section	.nv.shared._Z18jacobiSolverKernelPdS_S_iidS_,"aw",@nobits
	.sectionflags	@""
	.align	16
	.zero		1024


//--------------------- .nv.shared.reserved.0     --------------------------
	.section	.nv.shared.reserved.0,"aw",@nobits
	.weak		__nv_reservedSMEM_offset_0_alias
	.size		__nv_reservedSMEM_offset_0_alias, 0, 64
	.other		__nv_reservedSMEM_offset_0_alias,@"STO_CUDA_RESERVED_SHARED STV_DEFAULT"
__nv_reservedSMEM_offset_0_alias:
	.zero		0
	.zero		64


//--------------------- .nv.constant0._Z18jacobiSolverKernelPdS_S_iidS_ --------------------------
	.section	.nv.constant0._Z18jacobiSolverKernelPdS_S_iidS_,"a",@progbits
	.sectionflags	@""
	.align	4
.nv.constant0._Z18jacobiSolverKernelPdS_S_iidS_:
	.zero		944


//--------------------- SYMBOLS --------------------------

	.type		.nv.reservedSmem.offset0,@object
	.size		.nv.reservedSmem.offset0,0x4
	.type		.nv.reservedSmem.cap,@object
	.size		.nv.reservedSmem.cap,0x4
